//
// Generated by NVIDIA NVVM Compiler
//
// Compiler Build ID: CL-36424714
// Cuda compilation tools, release 13.0, V13.0.88
// Based on NVVM 20.0.0
//

.version 9.0
.target sm_100
.address_size 64

	// .globl	_Z15deconv2d_kernelPKfS0_Pfiiii
// _ZZ15deconv2d_kernelPKfS0_PfiiiiE8s_kernel has been demoted

.visible .entry _Z15deconv2d_kernelPKfS0_Pfiiii(
	.param .u64 .ptr .align 1 _Z15deconv2d_kernelPKfS0_Pfiiii_param_0,
	.param .u64 .ptr .align 1 _Z15deconv2d_kernelPKfS0_Pfiiii_param_1,
	.param .u64 .ptr .align 1 _Z15deconv2d_kernelPKfS0_Pfiiii_param_2,
	.param .u32 _Z15deconv2d_kernelPKfS0_Pfiiii_param_3,
	.param .u32 _Z15deconv2d_kernelPKfS0_Pfiiii_param_4,
	.param .u32 _Z15deconv2d_kernelPKfS0_Pfiiii_param_5,
	.param .u32 _Z15deconv2d_kernelPKfS0_Pfiiii_param_6
)
{
	.reg .pred 	%p<15>;
	.reg .b32 	%r<92>;
	.reg .b32 	%f<72>;
	.reg .b64 	%rd<72>;
	// demoted variable
	.shared .align 4 .b8 _ZZ15deconv2d_kernelPKfS0_PfiiiiE8s_kernel[36];
	ld.param.u64 	%rd5, [_Z15deconv2d_kernelPKfS0_Pfiiii_param_0];
	ld.param.u64 	%rd3, [_Z15deconv2d_kernelPKfS0_Pfiiii_param_1];
	ld.param.u64 	%rd4, [_Z15deconv2d_kernelPKfS0_Pfiiii_param_2];
	ld.param.u32 	%r30, [_Z15deconv2d_kernelPKfS0_Pfiiii_param_3];
	ld.param.u32 	%r31, [_Z15deconv2d_kernelPKfS0_Pfiiii_param_4];
	ld.param.u32 	%r32, [_Z15deconv2d_kernelPKfS0_Pfiiii_param_5];
	ld.param.u32 	%r33, [_Z15deconv2d_kernelPKfS0_Pfiiii_param_6];
	cvta.to.global.u64 	%rd1, %rd5;
	mov.u32 	%r1, %tid.x;
	mov.u32 	%r34, %tid.y;
	max.u32 	%r35, %r1, %r34;
	setp.gt.u32 	%p1, %r35, 2;
	@%p1 bra 	$L__BB0_2;
	cvta.to.global.u64 	%rd6, %rd3;
	mad.lo.s32 	%r36, %r34, 3, %r1;
	mul.wide.u32 	%rd7, %r36, 4;
	add.s64 	%rd8, %rd6, %rd7;
	ld.global.nc.f32 	%f15, [%rd8];
	shl.b32 	%r37, %r36, 2;
	mov.u32 	%r38, _ZZ15deconv2d_kernelPKfS0_PfiiiiE8s_kernel;
	add.s32 	%r39, %r38, %r37;
	st.shared.f32 	[%r39], %f15;
$L__BB0_2:
	bar.sync 	0;
	mov.u32 	%r40, %ctaid.x;
	mov.u32 	%r41, %ntid.x;
	mad.lo.s32 	%r3, %r40, %r41, %r1;
	mov.u32 	%r42, %ctaid.y;
	mov.u32 	%r43, %ntid.y;
	mul.lo.s32 	%r44, %r42, %r43;
	add.s32 	%r4, %r44, %r34;
	add.s32 	%r5, %r31, -1;
	add.s32 	%r6, %r5, %r33;
	setp.ge.s32 	%p2, %r3, %r6;
	add.s32 	%r7, %r30, -1;
	add.s32 	%r46, %r7, %r32;
	setp.ge.s32 	%p3, %r4, %r46;
	or.pred  	%p4, %p2, %p3;
	@%p4 bra 	$L__BB0_19;
	sub.s32 	%r47, %r4, %r32;
	max.s32 	%r89, %r47, -1;
	min.s32 	%r9, %r7, %r4;
	sub.s32 	%r48, %r3, %r33;
	max.s32 	%r10, %r48, -1;
	min.s32 	%r11, %r5, %r3;
	setp.ge.s32 	%p5, %r89, %r9;
	mov.f32 	%f68, 0f00000000;
	@%p5 bra 	$L__BB0_18;
	sub.s32 	%r49, %r11, %r10;
	and.b32  	%r12, %r49, 7;
	add.s32 	%r13, %r12, -1;
	and.b32  	%r14, %r49, 3;
	sub.s32 	%r15, %r10, %r11;
	and.b32  	%r16, %r49, -8;
	and.b32  	%r17, %r49, 1;
	mov.f32 	%f68, 0f00000000;
	bra.uni 	$L__BB0_14;
$L__BB0_5:
	setp.eq.s32 	%p9, %r12, 0;
	@%p9 bra 	$L__BB0_13;
	setp.lt.u32 	%p10, %r13, 3;
	@%p10 bra 	$L__BB0_8;
	add.s32 	%r65, %r90, 1;
	not.b32 	%r66, %r90;
	cvt.u64.u32 	%rd41, %r65;
	add.s64 	%rd42, %rd41, %rd2;
	shl.b64 	%rd43, %rd42, 2;
	add.s64 	%rd44, %rd1, %rd43;
	ld.global.nc.f32 	%f43, [%rd44];
	add.s32 	%r67, %r25, %r66;
	shl.b32 	%r68, %r67, 2;
	mov.u32 	%r69, _ZZ15deconv2d_kernelPKfS0_PfiiiiE8s_kernel;
	add.s32 	%r70, %r69, %r68;
	ld.shared.f32 	%f44, [%r70];
	fma.rn.f32 	%f45, %f43, %f44, %f68;
	add.s32 	%r71, %r90, 2;
	cvt.u64.u32 	%rd45, %r71;
	add.s64 	%rd46, %rd45, %rd2;
	shl.b64 	%rd47, %rd46, 2;
	add.s64 	%rd48, %rd1, %rd47;
	ld.global.nc.f32 	%f46, [%rd48];
	ld.shared.f32 	%f47, [%r70+-4];
	fma.rn.f32 	%f48, %f46, %f47, %f45;
	add.s32 	%r72, %r90, 3;
	cvt.u64.u32 	%rd49, %r72;
	add.s64 	%rd50, %rd49, %rd2;
	shl.b64 	%rd51, %rd50, 2;
	add.s64 	%rd52, %rd1, %rd51;
	ld.global.nc.f32 	%f49, [%rd52];
	ld.shared.f32 	%f50, [%r70+-8];
	fma.rn.f32 	%f51, %f49, %f50, %f48;
	add.s32 	%r90, %r90, 4;
	cvt.u64.u32 	%rd53, %r90;
	add.s64 	%rd54, %rd53, %rd2;
	shl.b64 	%rd55, %rd54, 2;
	add.s64 	%rd56, %rd1, %rd55;
	ld.global.nc.f32 	%f52, [%rd56];
	ld.shared.f32 	%f53, [%r70+-12];
	fma.rn.f32 	%f68, %f52, %f53, %f51;
$L__BB0_8:
	setp.eq.s32 	%p11, %r14, 0;
	@%p11 bra 	$L__BB0_13;
	setp.eq.s32 	%p12, %r14, 1;
	@%p12 bra 	$L__BB0_11;
	add.s32 	%r73, %r90, 1;
	not.b32 	%r74, %r90;
	cvt.u64.u32 	%rd57, %r73;
	add.s64 	%rd58, %rd57, %rd2;
	shl.b64 	%rd59, %rd58, 2;
	add.s64 	%rd60, %rd1, %rd59;
	ld.global.nc.f32 	%f55, [%rd60];
	add.s32 	%r75, %r25, %r74;
	shl.b32 	%r76, %r75, 2;
	mov.u32 	%r77, _ZZ15deconv2d_kernelPKfS0_PfiiiiE8s_kernel;
	add.s32 	%r78, %r77, %r76;
	ld.shared.f32 	%f56, [%r78];
	fma.rn.f32 	%f57, %f55, %f56, %f68;
	add.s32 	%r90, %r90, 2;
	cvt.u64.u32 	%rd61, %r90;
	add.s64 	%rd62, %rd61, %rd2;
	shl.b64 	%rd63, %rd62, 2;
	add.s64 	%rd64, %rd1, %rd63;
	ld.global.nc.f32 	%f58, [%rd64];
	ld.shared.f32 	%f59, [%r78+-4];
	fma.rn.f32 	%f68, %f58, %f59, %f57;
$L__BB0_11:
	setp.eq.s32 	%p13, %r17, 0;
	@%p13 bra 	$L__BB0_13;
	add.s32 	%r79, %r90, 1;
	not.b32 	%r80, %r90;
	cvt.u64.u32 	%rd65, %r79;
	add.s64 	%rd66, %rd65, %rd2;
	shl.b64 	%rd67, %rd66, 2;
	add.s64 	%rd68, %rd1, %rd67;
	ld.global.nc.f32 	%f60, [%rd68];
	add.s32 	%r81, %r25, %r80;
	shl.b32 	%r82, %r81, 2;
	mov.u32 	%r83, _ZZ15deconv2d_kernelPKfS0_PfiiiiE8s_kernel;
	add.s32 	%r84, %r83, %r82;
	ld.shared.f32 	%f61, [%r84];
	fma.rn.f32 	%f68, %f60, %f61, %f68;
$L__BB0_13:
	setp.eq.s32 	%p14, %r89, %r9;
	@%p14 bra 	$L__BB0_18;
$L__BB0_14:
	mov.u32 	%r23, %r89;
	setp.ge.s32 	%p6, %r10, %r11;
	add.s32 	%r89, %r23, 1;
	mad.lo.s32 	%r50, %r31, %r23, %r31;
	cvt.s64.s32 	%rd2, %r50;
	@%p6 bra 	$L__BB0_13;
	setp.gt.u32 	%p7, %r15, -8;
	sub.s32 	%r51, %r4, %r89;
	mad.lo.s32 	%r25, %r51, 3, %r3;
	mov.u32 	%r90, %r10;
	@%p7 bra 	$L__BB0_5;
	mov.b32 	%r91, 0;
	mov.u32 	%r90, %r10;
$L__BB0_17:
	.pragma "nounroll";
	add.s32 	%r53, %r90, 1;
	not.b32 	%r54, %r90;
	cvt.u64.u32 	%rd9, %r53;
	add.s64 	%rd10, %rd9, %rd2;
	shl.b64 	%rd11, %rd10, 2;
	add.s64 	%rd12, %rd1, %rd11;
	ld.global.nc.f32 	%f19, [%rd12];
	add.s32 	%r55, %r25, %r54;
	shl.b32 	%r56, %r55, 2;
	mov.u32 	%r57, _ZZ15deconv2d_kernelPKfS0_PfiiiiE8s_kernel;
	add.s32 	%r58, %r57, %r56;
	ld.shared.f32 	%f20, [%r58];
	fma.rn.f32 	%f21, %f19, %f20, %f68;
	add.s32 	%r59, %r90, 2;
	cvt.u64.u32 	%rd13, %r59;
	add.s64 	%rd14, %rd13, %rd2;
	shl.b64 	%rd15, %rd14, 2;
	add.s64 	%rd16, %rd1, %rd15;
	ld.global.nc.f32 	%f22, [%rd16];
	ld.shared.f32 	%f23, [%r58+-4];
	fma.rn.f32 	%f24, %f22, %f23, %f21;
	add.s32 	%r60, %r90, 3;
	cvt.u64.u32 	%rd17, %r60;
	add.s64 	%rd18, %rd17, %rd2;
	shl.b64 	%rd19, %rd18, 2;
	add.s64 	%rd20, %rd1, %rd19;
	ld.global.nc.f32 	%f25, [%rd20];
	ld.shared.f32 	%f26, [%r58+-8];
	fma.rn.f32 	%f27, %f25, %f26, %f24;
	add.s32 	%r61, %r90, 4;
	cvt.u64.u32 	%rd21, %r61;
	add.s64 	%rd22, %rd21, %rd2;
	shl.b64 	%rd23, %rd22, 2;
	add.s64 	%rd24, %rd1, %rd23;
	ld.global.nc.f32 	%f28, [%rd24];
	ld.shared.f32 	%f29, [%r58+-12];
	fma.rn.f32 	%f30, %f28, %f29, %f27;
	add.s32 	%r62, %r90, 5;
	cvt.u64.u32 	%rd25, %r62;
	add.s64 	%rd26, %rd25, %rd2;
	shl.b64 	%rd27, %rd26, 2;
	add.s64 	%rd28, %rd1, %rd27;
	ld.global.nc.f32 	%f31, [%rd28];
	ld.shared.f32 	%f32, [%r58+-16];
	fma.rn.f32 	%f33, %f31, %f32, %f30;
	add.s32 	%r63, %r90, 6;
	cvt.u64.u32 	%rd29, %r63;
	add.s64 	%rd30, %rd29, %rd2;
	shl.b64 	%rd31, %rd30, 2;
	add.s64 	%rd32, %rd1, %rd31;
	ld.global.nc.f32 	%f34, [%rd32];
	ld.shared.f32 	%f35, [%r58+-20];
	fma.rn.f32 	%f36, %f34, %f35, %f33;
	add.s32 	%r64, %r90, 7;
	cvt.u64.u32 	%rd33, %r64;
	add.s64 	%rd34, %rd33, %rd2;
	shl.b64 	%rd35, %rd34, 2;
	add.s64 	%rd36, %rd1, %rd35;
	ld.global.nc.f32 	%f37, [%rd36];
	ld.shared.f32 	%f38, [%r58+-24];
	fma.rn.f32 	%f39, %f37, %f38, %f36;
	add.s32 	%r90, %r90, 8;
	cvt.u64.u32 	%rd37, %r90;
	add.s64 	%rd38, %rd37, %rd2;
	shl.b64 	%rd39, %rd38, 2;
	add.s64 	%rd40, %rd1, %rd39;
	ld.global.nc.f32 	%f40, [%rd40];
	ld.shared.f32 	%f41, [%r58+-28];
	fma.rn.f32 	%f68, %f40, %f41, %f39;
	add.s32 	%r91, %r91, 8;
	setp.eq.s32 	%p8, %r91, %r16;
	@%p8 bra 	$L__BB0_5;
	bra.uni 	$L__BB0_17;
$L__BB0_18:
	mad.lo.s32 	%r85, %r6, %r4, %r3;
	cvta.to.global.u64 	%rd69, %rd4;
	mul.wide.s32 	%rd70, %r85, 4;
	add.s64 	%rd71, %rd69, %rd70;
	st.global.f32 	[%rd71], %f68;
$L__BB0_19:
	ret;

}


// ===== COMPILED SASS (sm_100) =====

	.target	sm_100

	.elftype	@"ET_EXEC"


//--------------------- .note.nv.tkinfo           --------------------------
	.section	.note.nv.tkinfo,"",@"SHT_NOTE"
	.sectionflags	@"SHF_NOTE_NV_TKINFO"
	.tkinfo
        /*0018*/ 	.word	0x00000002
        /*0030*/ 	.string	""
        /*0030*/ 	.string	"ptxas"
        /*0030*/ 	.string	"Cuda compilation tools, release 13.0, V13.0.88"
        /*0030*/ 	.string	"Build cuda_13.0.r13.0/compiler.36424714_0"
        /*0030*/ 	.string	"-arch sm_100 -m 64 "



//--------------------- .note.nv.cuinfo           --------------------------
	.section	.note.nv.cuinfo,"",@"SHT_NOTE"
	.sectionflags	@"SHF_NOTE_NV_CUINFO"
        /*0018*/ 	.short	0x0002
        /*001a*/ 	.short	0x0064
        /*001c*/ 	.short	0x0082
	.zero		2


//--------------------- .nv.info                  --------------------------
	.section	.nv.info,"",@"SHT_CUDA_INFO"
	.align	4


	//----- nvinfo : EIATTR_REGCOUNT
	.align		4
        /*0000*/ 	.byte	0x04, 0x2f
        /*0002*/ 	.short	(.L_1 - .L_0)
	.align		4
.L_0:
        /*0004*/ 	.word	index@(_Z15deconv2d_kernelPKfS0_Pfiiii)
        /*0008*/ 	.word	0x00000020


	//----- nvinfo : EIATTR_FRAME_SIZE
	.align		4
.L_1:
        /*000c*/ 	.byte	0x04, 0x11
        /*000e*/ 	.short	(.L_3 - .L_2)
	.align		4
.L_2:
        /*0010*/ 	.word	index@(_Z15deconv2d_kernelPKfS0_Pfiiii)
        /*0014*/ 	.word	0x00000000


	//----- nvinfo : EIATTR_MIN_STACK_SIZE
	.align		4
.L_3:
        /*0018*/ 	.byte	0x04, 0x12
        /*001a*/ 	.short	(.L_5 - .L_4)
	.align		4
.L_4:
        /*001c*/ 	.word	index@(_Z15deconv2d_kernelPKfS0_Pfiiii)
        /*0020*/ 	.word	0x00000000
.L_5:


//--------------------- .nv.compat                --------------------------
	.section	.nv.compat,"",@"SHT_CUDA_COMPAT_INFO"
	.align	4
        /*0000*/ 	.byte	0x02, 0x09, 0x00, 0x00, 0x02, 0x02, 0x01, 0x00, 0x02, 0x05, 0x05, 0x00, 0x03, 0x07, 0x01, 0x01
        /*0010*/ 	.byte	0x02, 0x03, 0x00, 0x00, 0x02, 0x06, 0x01, 0x00, 0x04, 0x0b, 0x08, 0x00, 0x09, 0x00, 0x00, 0x00
        /*0020*/ 	.byte	0x00, 0x00, 0x00, 0x00


//--------------------- .nv.info._Z15deconv2d_kernelPKfS0_Pfiiii --------------------------
	.section	.nv.info._Z15deconv2d_kernelPKfS0_Pfiiii,"",@"SHT_CUDA_INFO"
	.sectionflags	@""
	.align	4


	//----- nvinfo : EIATTR_CUDA_API_VERSION
	.align		4
        /*0000*/ 	.byte	0x04, 0x37
        /*0002*/ 	.short	(.L_7 - .L_6)
.L_6:
        /*0004*/ 	.word	0x00000082


	//----- nvinfo : EIATTR_KPARAM_INFO
	.align		4
.L_7:
        /*0008*/ 	.byte	0x04, 0x17
        /*000a*/ 	.short	(.L_9 - .L_8)
.L_8:
        /*000c*/ 	.word	0x00000000
        /*0010*/ 	.short	0x0006
        /*0012*/ 	.short	0x0024
        /*0014*/ 	.byte	0x00, 0xf0, 0x11, 0x00


	//----- nvinfo : EIATTR_KPARAM_INFO
	.align		4
.L_9:
        /*0018*/ 	.byte	0x04, 0x17
        /*001a*/ 	.short	(.L_11 - .L_10)
.L_10:
        /*001c*/ 	.word	0x00000000
        /*0020*/ 	.short	0x0005
        /*0022*/ 	.short	0x0020
        /*0024*/ 	.byte	0x00, 0xf0, 0x11, 0x00


	//----- nvinfo : EIATTR_KPARAM_INFO
	.align		4
.L_11:
        /*0028*/ 	.byte	0x04, 0x17
        /*002a*/ 	.short	(.L_13 - .L_12)
.L_12:
        /*002c*/ 	.word	0x00000000
        /*0030*/ 	.short	0x0004
        /*0032*/ 	.short	0x001c
        /*0034*/ 	.byte	0x00, 0xf0, 0x11, 0x00


	//----- nvinfo : EIATTR_KPARAM_INFO
	.align		4
.L_13:
        /*0038*/ 	.byte	0x04, 0x17
        /*003a*/ 	.short	(.L_15 - .L_14)
.L_14:
        /*003c*/ 	.word	0x00000000
        /*0040*/ 	.short	0x0003
        /*0042*/ 	.short	0x0018
        /*0044*/ 	.byte	0x00, 0xf0, 0x11, 0x00


	//----- nvinfo : EIATTR_KPARAM_INFO
	.align		4
.L_15:
        /*0048*/ 	.byte	0x04, 0x17
        /*004a*/ 	.short	(.L_17 - .L_16)
.L_16:
        /*004c*/ 	.word	0x00000000
        /*0050*/ 	.short	0x0002
        /*0052*/ 	.short	0x0010
        /*0054*/ 	.byte	0x00, 0xf5, 0x21, 0x00


	//----- nvinfo : EIATTR_KPARAM_INFO
	.align		4
.L_17:
        /*0058*/ 	.byte	0x04, 0x17
        /*005a*/ 	.short	(.L_19 - .L_18)
.L_18:
        /*005c*/ 	.word	0x00000000
        /*0060*/ 	.short	0x0001
        /*0062*/ 	.short	0x0008
        /*0064*/ 	.byte	0x00, 0xf5, 0x21, 0x00


	//----- nvinfo : EIATTR_KPARAM_INFO
	.align		4
.L_19:
        /*0068*/ 	.byte	0x04, 0x17
        /*006a*/ 	.short	(.L_21 - .L_20)
.L_20:
        /*006c*/ 	.word	0x00000000
        /*0070*/ 	.short	0x0000
        /*0072*/ 	.short	0x0000
        /*0074*/ 	.byte	0x00, 0xf5, 0x21, 0x00


	//----- nvinfo : EIATTR_SPARSE_MMA_MASK
	.align		4
.L_21:
        /*0078*/ 	.byte	0x03, 0x50
        /*007a*/ 	.short	0x0000


	//----- nvinfo : EIATTR_MAXREG_COUNT
	.align		4
        /*007c*/ 	.byte	0x03, 0x1b
        /*007e*/ 	.short	0x00ff


	//----- nvinfo : EIATTR_NUM_BARRIERS
	.align		4
        /*0080*/ 	.byte	0x02, 0x4c
        /*0082*/ 	.byte	0x01
	.zero		1


	//----- nvinfo : EIATTR_MERCURY_ISA_VERSION
	.align		4
        /*0084*/ 	.byte	0x03, 0x5f
        /*0086*/ 	.short	0x0101


	//----- nvinfo : EIATTR_VRC_CTA_INIT_COUNT
	.align		4
        /*0088*/ 	.byte	0x02, 0x4a
	.zero		1
	.zero		1


	//----- nvinfo : EIATTR_EXIT_INSTR_OFFSETS
	.align		4
        /*008c*/ 	.byte	0x04, 0x1c
        /*008e*/ 	.short	(.L_23 - .L_22)


	//   ....[0]....
.L_22:
        /*0090*/ 	.word	0x000001e0


	//   ....[1]....
        /*0094*/ 	.word	0x00000ec0


	//----- nvinfo : EIATTR_CRS_STACK_SIZE
	.align		4
.L_23:
        /*0098*/ 	.byte	0x04, 0x1e
        /*009a*/ 	.short	(.L_25 - .L_24)
.L_24:
        /*009c*/ 	.word	0x00000000


	//----- nvinfo : EIATTR_CBANK_PARAM_SIZE
	.align		4
.L_25:
        /*00a0*/ 	.byte	0x03, 0x19
        /*00a2*/ 	.short	0x0028


	//----- nvinfo : EIATTR_PARAM_CBANK
	.align		4
        /*00a4*/ 	.byte	0x04, 0x0a
        /*00a6*/ 	.short	(.L_27 - .L_26)
	.align		4
.L_26:
        /*00a8*/ 	.word	index@(.nv.constant0._Z15deconv2d_kernelPKfS0_Pfiiii)
        /*00ac*/ 	.short	0x0380
        /*00ae*/ 	.short	0x0028


	//----- nvinfo : EIATTR_SW_WAR
	.align		4
.L_27:
        /*00b0*/ 	.byte	0x04, 0x36
        /*00b2*/ 	.short	(.L_29 - .L_28)
.L_28:
        /*00b4*/ 	.word	0x00000008
.L_29:


//--------------------- .nv.callgraph             --------------------------
	.section	.nv.callgraph,"",@"SHT_CUDA_CALLGRAPH"
	.align	4
	.sectionentsize	8
	.align		4
        /*0000*/ 	.word	0x00000000
	.align		4
        /*0004*/ 	.word	0xffffffff
	.align		4
        /*0008*/ 	.word	0x00000000
	.align		4
        /*000c*/ 	.word	0xfffffffe
	.align		4
        /*0010*/ 	.word	0x00000000
	.align		4
        /*0014*/ 	.word	0xfffffffd
	.align		4
        /*0018*/ 	.word	0x00000000
	.align		4
        /*001c*/ 	.word	0xfffffffc


//--------------------- .text._Z15deconv2d_kernelPKfS0_Pfiiii --------------------------
	.section	.text._Z15deconv2d_kernelPKfS0_Pfiiii,"ax",@progbits
	.align	128
        .global         _Z15deconv2d_kernelPKfS0_Pfiiii
        .type           _Z15deconv2d_kernelPKfS0_Pfiiii,@function
        .size           _Z15deconv2d_kernelPKfS0_Pfiiii,(.L_x_13 - _Z15deconv2d_kernelPKfS0_Pfiiii)
        .other          _Z15deconv2d_kernelPKfS0_Pfiiii,@"STO_CUDA_ENTRY STV_DEFAULT"
_Z15deconv2d_kernelPKfS0_Pfiiii:
.text._Z15deconv2d_kernelPKfS0_Pfiiii:
[----:B------:R-:W-:Y:S01]  /*0000*/  LDC R1, c[0x0][0x37c] ;  /* 0x0000df00ff017b82 */ /* 0x000fe20000000800 */
[----:B------:R-:W0:Y:S01]  /*0010*/  S2R R0, SR_TID.X ;  /* 0x0000000000007919 */ /* 0x000e220000002100 */
[----:B------:R-:W1:Y:S01]  /*0020*/  LDCU.64 UR8, c[0x0][0x358] ;  /* 0x00006b00ff0877ac */ /* 0x000e620008000a00 */
[----:B------:R-:W0:Y:S05]  /*0030*/  S2R R3, SR_TID.Y ;  /* 0x0000000000037919 */ /* 0x000e2a0000002200 */
[----:B------:R-:W2:Y:S01]  /*0040*/  LDC R13, c[0x0][0x360] ;  /* 0x0000d800ff0d7b82 */ /* 0x000ea20000000800 */
[----:B------:R-:W3:Y:S07]  /*0050*/  LDCU.64 UR6, c[0x0][0x398] ;  /* 0x00007300ff0677ac */ /* 0x000eee0008000a00 */
[----:B------:R-:W4:Y:S08]  /*0060*/  S2UR UR4, SR_CTAID.Y ;  /* 0x00000000000479c3 */ /* 0x000f300000002600 */
[----:B------:R-:W5:Y:S01]  /*0070*/  LDC.64 R6, c[0x0][0x3a0] ;  /* 0x0000e800ff067b82 */ /* 0x000f620000000a00 */
[----:B0-----:R-:W-:-:S04]  /*0080*/  VIMNMX.U32 R2, PT, PT, R0, R3, !PT ;  /* 0x0000000300027248 */ /* 0x001fc80007fe0000 */
[----:B------:R-:W-:-:S13]  /*0090*/  ISETP.GT.U32.AND P1, PT, R2, 0x2, PT ;  /* 0x000000020200780c */ /* 0x000fda0003f24070 */
[----:B------:R-:W0:Y:S01]  /*00a0*/  @!P1 LDC.64 R4, c[0x0][0x388] ;  /* 0x0000e200ff049b82 */ /* 0x000e220000000a00 */
[----:B------:R-:W-:-:S04]  /*00b0*/  @!P1 IMAD R9, R3, 0x3, R0 ;  /* 0x0000000303099824 */ /* 0x000fc800078e0200 */
[----:B0-----:R-:W-:-:S06]  /*00c0*/  @!P1 IMAD.WIDE.U32 R4, R9, 0x4, R4 ;  /* 0x0000000409049825 */ /* 0x001fcc00078e0004 */
[----:B-1----:R0:W2:Y:S01]  /*00d0*/  @!P1 LDG.E.CONSTANT R4, desc[UR8][R4.64] ;  /* 0x0000000804049981 */ /* 0x0020a2000c1e9900 */
[----:B------:R-:W4:Y:S01]  /*00e0*/  LDC R2, c[0x0][0x364] ;  /* 0x0000d900ff027b82 */ /* 0x000f220000000800 */
[----:B---3--:R-:W-:Y:S01]  /*00f0*/  UIADD3 UR5, UPT, UPT, UR6, -0x1, URZ ;  /* 0xffffffff06057890 */ /* 0x008fe2000fffe0ff */
[----:B------:R-:W1:Y:S05]  /*0100*/  @!P1 S2R R11, SR_CgaCtaId ;  /* 0x00000000000b9919 */ /* 0x000e6a0000008800 */
[----:B-----5:R-:W-:Y:S01]  /*0110*/  VIADD R8, R6, UR5 ;  /* 0x0000000506087c36 */ /* 0x020fe20008000000 */
[----:B------:R-:W2:Y:S01]  /*0120*/  S2UR UR10, SR_CTAID.X ;  /* 0x00000000000a79c3 */ /* 0x000ea20000002500 */
[----:B----4-:R-:W-:Y:S01]  /*0130*/  IMAD R3, R2, UR4, R3 ;  /* 0x0000000402037c24 */ /* 0x010fe2000f8e0203 */
[----:B------:R-:W-:Y:S01]  /*0140*/  @!P1 MOV R2, 0x400 ;  /* 0x0000040000029802 */ /* 0x000fe20000000f00 */
[----:B------:R-:W-:-:S03]  /*0150*/  UIADD3 UR4, UPT, UPT, UR7, -0x1, URZ ;  /* 0xffffffff07047890 */ /* 0x000fc6000fffe0ff */
[----:B------:R-:W-:Y:S01]  /*0160*/  ISETP.GE.AND P0, PT, R3, R8, PT ;  /* 0x000000080300720c */ /* 0x000fe20003f06270 */
[----:B--2---:R-:W-:Y:S02]  /*0170*/  IMAD R0, R13, UR10, R0 ;  /* 0x0000000a0d007c24 */ /* 0x004fe4000f8e0200 */
[----:B0-----:R-:W-:Y:S01]  /*0180*/  VIADD R5, R7, UR4 ;  /* 0x0000000407057c36 */ /* 0x001fe20008000000 */
[----:B-1----:R-:W-:-:S04]  /*0190*/  @!P1 LEA R2, R11, R2, 0x18 ;  /* 0x000000020b029211 */ /* 0x002fc800078ec0ff */
[----:B------:R-:W-:Y:S01]  /*01a0*/  ISETP.GE.OR P0, PT, R0, R5, P0 ;  /* 0x000000050000720c */ /* 0x000fe20000706670 */
[----:B------:R-:W-:-:S05]  /*01b0*/  @!P1 IMAD R9, R9, 0x4, R2 ;  /* 0x0000000409099824 */ /* 0x000fca00078e0202 */
[----:B------:R0:W-:Y:S01]  /*01c0*/  @!P1 STS [R9], R4 ;  /* 0x0000000409009388 */ /* 0x0001e20000000800 */
[----:B------:R-:W-:Y:S06]  /*01d0*/  BAR.SYNC.DEFER_BLOCKING 0x0 ;  /* 0x0000000000007b1d */ /* 0x000fec0000010000 */
[----:B------:R-:W-:Y:S05]  /*01e0*/  @P0 EXIT ;  /* 0x000000000000094d */ /* 0x000fea0003800000 */
[C---:B------:R-:W-:Y:S01]  /*01f0*/  VIADDMNMX R10, R3.reuse, -R6, 0xffffffff, !PT ;  /* 0xffffffff030a7446 */ /* 0x040fe20007800906 */
[----:B------:R-:W1:Y:S01]  /*0200*/  LDCU.64 UR10, c[0x0][0x380] ;  /* 0x00007000ff0a77ac */ /* 0x000e620008000a00 */
[----:B------:R-:W-:Y:S01]  /*0210*/  VIMNMX R2, PT, PT, R3, UR5, PT ;  /* 0x0000000503027c48 */ /* 0x000fe2000bfe0100 */
[----:B------:R-:W-:Y:S01]  /*0220*/  BSSY.RECONVERGENT B1, `(.L_x_0) ;  /* 0x00000c5000017945 */ /* 0x000fe20003800200 */
[----:B------:R-:W-:Y:S02]  /*0230*/  IMAD.MOV.U32 R24, RZ, RZ, RZ ;  /* 0x000000ffff187224 */ /* 0x000fe400078e00ff */
[----:B------:R-:W-:-:S13]  /*0240*/  ISETP.GE.AND P0, PT, R10, R2, PT ;  /* 0x000000020a00720c */ /* 0x000fda0003f06270 */
[----:B-1----:R-:W-:Y:S05]  /*0250*/  @P0 BRA `(.L_x_1) ;  /* 0x0000000c00040947 */ /* 0x002fea0003800000 */
[C---:B0-----:R-:W-:Y:S01]  /*0260*/  VIADDMNMX R4, R0.reuse, -R7, 0xffffffff, !PT ;  /* 0xffffffff00047446 */ /* 0x041fe20007800907 */
[----:B------:R-:W-:Y:S01]  /*0270*/  IMAD.MOV.U32 R24, RZ, RZ, RZ ;  /* 0x000000ffff187224 */ /* 0x000fe200078e00ff */
[----:B------:R-:W-:-:S05]  /*0280*/  VIMNMX R7, PT, PT, R0, UR4, PT ;  /* 0x0000000400077c48 */ /* 0x000fca000bfe0100 */
[----:B------:R-:W-:Y:S02]  /*0290*/  IMAD.IADD R6, R7, 0x1, -R4 ;  /* 0x0000000107067824 */ /* 0x000fe400078e0a04 */
[----:B------:R-:W-:-:S03]  /*02a0*/  IMAD.IADD R11, R4, 0x1, -R7 ;  /* 0x00000001040b7824 */ /* 0x000fc600078e0a07 */
[C---:B------:R-:W-:Y:S02]  /*02b0*/  LOP3.LUT R8, R6.reuse, 0x7, RZ, 0xc0, !PT ;  /* 0x0000000706087812 */ /* 0x040fe400078ec0ff */
[----:B------:R-:W-:Y:S02]  /*02c0*/  ISETP.GT.U32.AND P2, PT, R11, -0x8, PT ;  /* 0xfffffff80b00780c */ /* 0x000fe40003f44070 */
[----:B------:R-:W-:Y:S01]  /*02d0*/  LOP3.LUT R11, R6, 0xfffffff8, RZ, 0xc0, !PT ;  /* 0xfffffff8060b7812 */ /* 0x000fe200078ec0ff */
[----:B------:R-:W-:-:S05]  /*02e0*/  VIADD R9, R8, 0xffffffff ;  /* 0xffffffff08097836 */ /* 0x000fca0000000000 */
[----:B------:R-:W-:Y:S02]  /*02f0*/  ISETP.GE.U32.AND P1, PT, R9, 0x3, PT ;  /* 0x000000030900780c */ /* 0x000fe40003f26070 */
[----:B------:R-:W-:-:S11]  /*0300*/  LOP3.LUT R9, R6, 0x3, RZ, 0xc0, !PT ;  /* 0x0000000306097812 */ /* 0x000fd600078ec0ff */
.L_x_11:
[----:B------:R-:W0:Y:S01]  /*0310*/  LDC R15, c[0x0][0x39c] ;  /* 0x0000e700ff0f7b82 */ /* 0x000e220000000800 */
[----:B------:R-:W-:Y:S01]  /*0320*/  ISETP.GE.AND P3, PT, R4, R7, PT ;  /* 0x000000070400720c */ /* 0x000fe20003f66270 */
[C---:B------:R-:W-:Y:S01]  /*0330*/  VIADD R13, R10.reuse, 0x1 ;  /* 0x000000010a0d7836 */ /* 0x040fe20000000000 */
[----:B------:R-:W-:Y:S04]  /*0340*/  BSSY.RECONVERGENT B0, `(.L_x_2) ;  /* 0x00000b1000007945 */ /* 0x000fe80003800200 */
[----:B------:R-:W-:Y:S01]  /*0350*/  ISETP.NE.AND P0, PT, R13, R2, PT ;  /* 0x000000020d00720c */ /* 0x000fe20003f05270 */
[----:B0-----:R-:W-:Y:S02]  /*0360*/  IMAD R20, R10, R15, R15 ;  /* 0x0000000f0a147224 */ /* 0x001fe400078e020f */
[----:B------:R-:W-:-:S04]  /*0370*/  IMAD.MOV.U32 R10, RZ, RZ, R13 ;  /* 0x000000ffff0a7224 */ /* 0x000fc800078e000d */
[----:B------:R-:W-:Y:S06]  /*0380*/  @P3 BRA `(.L_x_3) ;  /* 0x0000000800b03947 */ /* 0x000fec0003800000 */
[----:B------:R-:W-:Y:S01]  /*0390*/  IMAD.IADD R13, R3, 0x1, -R10 ;  /* 0x00000001030d7824 */ /* 0x000fe200078e0a0a */
[----:B------:R-:W-:Y:S01]  /*03a0*/  BSSY.RECONVERGENT B2, `(.L_x_4) ;  /* 0x0000051000027945 */ /* 0x000fe20003800200 */
[----:B------:R-:W-:Y:S01]  /*03b0*/  ISETP.NE.AND P3, PT, R8, RZ, PT ;  /* 0x000000ff0800720c */ /* 0x000fe20003f65270 */
[----:B------:R-:W-:Y:S01]  /*03c0*/  IMAD.MOV.U32 R23, RZ, RZ, R4 ;  /* 0x000000ffff177224 */ /* 0x000fe200078e0004 */
[----:B------:R-:W-:Y:S01]  /*03d0*/  SHF.R.S32.HI R21, RZ, 0x1f, R20 ;  /* 0x0000001fff157819 */ /* 0x000fe20000011414 */
[----:B------:R-:W-:Y:S01]  /*03e0*/  IMAD R22, R13, 0x3, R0 ;  /* 0x000000030d167824 */ /* 0x000fe200078e0200 */
[----:B------:R-:W-:Y:S09]  /*03f0*/  @P2 BRA `(.L_x_5) ;  /* 0x00000004002c2947 */ /* 0x000ff20003800000 */
[----:B------:R-:W0:Y:S01]  /*0400*/  S2R R13, SR_CgaCtaId ;  /* 0x00000000000d7919 */ /* 0x000e220000008800 */
[----:B------:R-:W-:Y:S01]  /*0410*/  MOV R18, 0x400 ;  /* 0x0000040000127802 */ /* 0x000fe20000000f00 */
[----:B------:R-:W-:Y:S02]  /*0420*/  IMAD.MOV.U32 R26, RZ, RZ, RZ ;  /* 0x000000ffff1a7224 */ /* 0x000fe400078e00ff */
[----:B------:R-:W-:Y:S01]  /*0430*/  IMAD.MOV.U32 R23, RZ, RZ, R4 ;  /* 0x000000ffff177224 */ /* 0x000fe200078e0004 */
[----:B0-----:R-:W-:-:S07]  /*0440*/  LEA R18, R13, R18, 0x18 ;  /* 0x000000120d127211 */ /* 0x001fce00078ec0ff */
.L_x_6:
[----:B------:R-:W-:-:S05]  /*0450*/  VIADD R13, R23, 0x1 ;  /* 0x00000001170d7836 */ /* 0x000fca0000000000 */
[----:B------:R-:W-:-:S05]  /*0460*/  IADD3 R13, P4, PT, R20, R13, RZ ;  /* 0x0000000d140d7210 */ /* 0x000fca0007f9e0ff */
[----:B------:R-:W-:Y:S01]  /*0470*/  IMAD.X R14, RZ, RZ, R21, P4 ;  /* 0x000000ffff0e7224 */ /* 0x000fe200020e0615 */
[----:B------:R-:W-:-:S04]  /*0480*/  LEA R12, P4, R13, UR10, 0x2 ;  /* 0x0000000a0d0c7c11 */ /* 0x000fc8000f8810ff */
[----:B------:R-:W-:-:S05]  /*0490*/  LEA.HI.X R13, R13, UR11, R14, 0x2, P4 ;  /* 0x0000000b0d0d7c11 */ /* 0x000fca000a0f140e */
[----:B------:R0:W2:Y:S01]  /*04a0*/  LDG.E.CONSTANT R27, desc[UR8][R12.64] ;  /* 0x000000080c1b7981 */ /* 0x0000a2000c1e9900 */
[----:B------:R-:W-:-:S05]  /*04b0*/  VIADD R15, R23, 0x2 ;  /* 0x00000002170f7836 */ /* 0x000fca0000000000 */
[----:B------:R-:W-:-:S05]  /*04c0*/  IADD3 R15, P4, PT, R20, R15, RZ ;  /* 0x0000000f140f7210 */ /* 0x000fca0007f9e0ff */
[----:B------:R-:W-:Y:S01]  /*04d0*/  IMAD.X R14, RZ, RZ, R21, P4 ;  /* 0x000000ffff0e7224 */ /* 0x000fe200020e0615 */
[----:B------:R-:W-:-:S04]  /*04e0*/  LEA R16, P4, R15, UR10, 0x2 ;  /* 0x0000000a0f107c11 */ /* 0x000fc8000f8810ff */
[----:B------:R-:W-:Y:S01]  /*04f0*/  LEA.HI.X R17, R15, UR11, R14, 0x2, P4 ;  /* 0x0000000b0f117c11 */ /* 0x000fe2000a0f140e */
[----:B------:R-:W-:-:S04]  /*0500*/  VIADD R15, R23, 0x3 ;  /* 0x00000003170f7836 */ /* 0x000fc80000000000 */
[----:B------:R1:W3:Y:S01]  /*0510*/  LDG.E.CONSTANT R16, desc[UR8][R16.64] ;  /* 0x0000000810107981 */ /* 0x0002e2000c1e9900 */
[----:B------:R-:W-:Y:S01]  /*0520*/  IADD3 R15, P4, PT, R20, R15, RZ ;  /* 0x0000000f140f7210 */ /* 0x000fe20007f9e0ff */
[----:B0-----:R-:W-:-:S04]  /*0530*/  VIADD R13, R23, 0x4 ;  /* 0x00000004170d7836 */ /* 0x001fc80000000000 */
[----:B------:R-:W-:Y:S01]  /*0540*/  IMAD.X R28, RZ, RZ, R21, P4 ;  /* 0x000000ffff1c7224 */ /* 0x000fe200020e0615 */
[----:B------:R-:W-:-:S04]  /*0550*/  LEA R14, P4, R15, UR10, 0x2 ;  /* 0x0000000a0f0e7c11 */ /* 0x000fc8000f8810ff */
[----:B------:R-:W-:Y:S02]  /*0560*/  LEA.HI.X R15, R15, UR11, R28, 0x2, P4 ;  /* 0x0000000b0f0f7c11 */ /* 0x000fe4000a0f141c */
[----:B------:R-:W-:-:S03]  /*0570*/  IADD3 R13, P4, PT, R20, R13, RZ ;  /* 0x0000000d140d7210 */ /* 0x000fc60007f9e0ff */
[----:B------:R0:W4:Y:S02]  /*0580*/  LDG.E.CONSTANT R14, desc[UR8][R14.64] ;  /* 0x000000080e0e7981 */ /* 0x000124000c1e9900 */
[----:B------:R-:W-:Y:S01]  /*0590*/  IMAD.X R28, RZ, RZ, R21, P4 ;  /* 0x000000ffff1c7224 */ /* 0x000fe200020e0615 */
[----:B------:R-:W-:-:S04]  /*05a0*/  LEA R12, P4, R13, UR10, 0x2 ;  /* 0x0000000a0d0c7c11 */ /* 0x000fc8000f8810ff */
[----:B------:R-:W-:-:S05]  /*05b0*/  LEA.HI.X R13, R13, UR11, R28, 0x2, P4 ;  /* 0x0000000b0d0d7c11 */ /* 0x000fca000a0f141c */
[----:B------:R5:W4:Y:S01]  /*05c0*/  LDG.E.CONSTANT R25, desc[UR8][R12.64] ;  /* 0x000000080c197981 */ /* 0x000b22000c1e9900 */
[----:B-1----:R-:W-:Y:S01]  /*05d0*/  LOP3.LUT R17, RZ, R23, RZ, 0x33, !PT ;  /* 0x00000017ff117212 */ /* 0x002fe200078e33ff */
[----:B------:R-:W-:-:S04]  /*05e0*/  VIADD R29, R23, 0x5 ;  /* 0x00000005171d7836 */ /* 0x000fc80000000000 */
[----:B------:R-:W-:-:S04]  /*05f0*/  IMAD.IADD R17, R22, 0x1, R17 ;  /* 0x0000000116117824 */ /* 0x000fc800078e0211 */
[----:B------:R-:W-:-:S05]  /*0600*/  IMAD R19, R17, 0x4, R18 ;  /* 0x0000000411137824 */ /* 0x000fca00078e0212 */
[----:B------:R-:W2:Y:S04]  /*0610*/  LDS R17, [R19] ;  /* 0x0000000013117984 */ /* 0x000ea80000000800 */
[----:B0-----:R-:W-:Y:S04]  /*0620*/  LDS R15, [R19+-0x8] ;  /* 0xfffff800130f7984 */ /* 0x001fe80000000800 */
[----:B------:R-:W-:Y:S01]  /*0630*/  LDS R28, [R19+-0xc] ;  /* 0xfffff400131c7984 */ /* 0x000fe20000000800 */
[----:B--2---:R-:W-:Y:S01]  /*0640*/  FFMA R17, R27, R17, R24 ;  /* 0x000000111b117223 */ /* 0x004fe20000000018 */
[----:B------:R-:W-:-:S02]  /*0650*/  IADD3 R24, P4, PT, R20, R29, RZ ;  /* 0x0000001d14187210 */ /* 0x000fc40007f9e0ff */
[----:B------:R-:W3:Y:S03]  /*0660*/  LDS R27, [R19+-0x4] ;  /* 0xfffffc00131b7984 */ /* 0x000ee60000000800 */
[----:B-----5:R-:W-:Y:S01]  /*0670*/  IMAD.X R13, RZ, RZ, R21, P4 ;  /* 0x000000ffff0d7224 */ /* 0x020fe200020e0615 */
[----:B------:R-:W-:-:S04]  /*0680*/  LEA R12, P4, R24, UR10, 0x2 ;  /* 0x0000000a180c7c11 */ /* 0x000fc8000f8810ff */
[----:B------:R-:W-:-:S05]  /*0690*/  LEA.HI.X R13, R24, UR11, R13, 0x2, P4 ;  /* 0x0000000b180d7c11 */ /* 0x000fca000a0f140d */
[----:B------:R0:W2:Y:S01]  /*06a0*/  LDG.E.CONSTANT R24, desc[UR8][R12.64] ;  /* 0x000000080c187981 */ /* 0x0000a2000c1e9900 */
[----:B---3--:R-:W-:Y:S01]  /*06b0*/  FFMA R17, R16, R27, R17 ;  /* 0x0000001b10117223 */ /* 0x008fe20000000011 */
[----:B------:R-:W-:-:S05]  /*06c0*/  VIADD R27, R23, 0x6 ;  /* 0x00000006171b7836 */ /* 0x000fca0000000000 */
[----:B------:R-:W-:Y:S01]  /*06d0*/  IADD3 R27, P4, PT, R20, R27, RZ ;  /* 0x0000001b141b7210 */ /* 0x000fe20007f9e0ff */
[----:B----4-:R-:W-:-:S04]  /*06e0*/  FFMA R14, R14, R15, R17 ;  /* 0x0000000f0e0e7223 */ /* 0x010fc80000000011 */
[----:B------:R-:W-:Y:S01]  /*06f0*/  IMAD.X R15, RZ, RZ, R21, P4 ;  /* 0x000000ffff0f7224 */ /* 0x000fe200020e0615 */
[----:B------:R-:W-:-:S04]  /*0700*/  LEA R16, P4, R27, UR10, 0x2 ;  /* 0x0000000a1b107c11 */ /* 0x000fc8000f8810ff */
[----:B------:R-:W-:Y:S01]  /*0710*/  LEA.HI.X R17, R27, UR11, R15, 0x2, P4 ;  /* 0x0000000b1b117c11 */ /* 0x000fe2000a0f140f */
[C---:B------:R-:W-:Y:S02]  /*0720*/  VIADD R15, R23.reuse, 0x7 ;  /* 0x00000007170f7836 */ /* 0x040fe40000000000 */
[----:B------:R-:W-:Y:S02]  /*0730*/  VIADD R23, R23, 0x8 ;  /* 0x0000000817177836 */ /* 0x000fe40000000000 */
[----:B------:R-:W-:Y:S01]  /*0740*/  FFMA R25, R25, R28, R14 ;  /* 0x0000001c19197223 */ /* 0x000fe2000000000e */
[----:B------:R1:W3:Y:S01]  /*0750*/  LDG.E.CONSTANT R16, desc[UR8][R16.64] ;  /* 0x0000000810107981 */ /* 0x0002e2000c1e9900 */
[C---:B------:R-:W-:Y:S02]  /*0760*/  IADD3 R27, P4, PT, R20.reuse, R15, RZ ;  /* 0x0000000f141b7210 */ /* 0x040fe40007f9e0ff */
[----:B------:R-:W-:-:S03]  /*0770*/  IADD3 R15, P5, PT, R20, R23, RZ ;  /* 0x00000017140f7210 */ /* 0x000fc60007fbe0ff */
[--C-:B------:R-:W-:Y:S01]  /*0780*/  IMAD.X R14, RZ, RZ, R21.reuse, P4 ;  /* 0x000000ffff0e7224 */ /* 0x100fe200020e0615 */
[C---:B0-----:R-:W-:Y:S01]  /*0790*/  LEA R12, P4, R27.reuse, UR10, 0x2 ;  /* 0x0000000a1b0c7c11 */ /* 0x041fe2000f8810ff */
[----:B------:R-:W-:Y:S01]  /*07a0*/  IMAD.X R28, RZ, RZ, R21, P5 ;  /* 0x000000ffff1c7224 */ /* 0x000fe200028e0615 */
[----:B-1----:R-:W2:Y:S02]  /*07b0*/  LDS R17, [R19+-0x10] ;  /* 0xfffff00013117984 */ /* 0x002ea40000000800 */
[----:B------:R-:W-:Y:S02]  /*07c0*/  LEA.HI.X R13, R27, UR11, R14, 0x2, P4 ;  /* 0x0000000b1b0d7c11 */ /* 0x000fe4000a0f140e */
[C---:B------:R-:W-:Y:S01]  /*07d0*/  LEA R14, P4, R15.reuse, UR10, 0x2 ;  /* 0x0000000a0f0e7c11 */ /* 0x040fe2000f8810ff */
[----:B------:R-:W-:Y:S03]  /*07e0*/  LDS R27, [R19+-0x1c] ;  /* 0xffffe400131b7984 */ /* 0x000fe60000000800 */
[----:B------:R-:W-:Y:S01]  /*07f0*/  LEA.HI.X R15, R15, UR11, R28, 0x2, P4 ;  /* 0x0000000b0f0f7c11 */ /* 0x000fe2000a0f141c */
[----:B------:R-:W4:Y:S04]  /*0800*/  LDG.E.CONSTANT R12, desc[UR8][R12.64] ;  /* 0x000000080c0c7981 */ /* 0x000f28000c1e9900 */
[----:B------:R-:W5:Y:S01]  /*0810*/  LDG.E.CONSTANT R14, desc[UR8][R14.64] ;  /* 0x000000080e0e7981 */ /* 0x000f62000c1e9900 */
[----:B------:R-:W-:-:S05]  /*0820*/  VIADD R26, R26, 0x8 ;  /* 0x000000081a1a7836 */ /* 0x000fca0000000000 */
[----:B------:R-:W-:Y:S01]  /*0830*/  ISETP.NE.AND P4, PT, R26, R11, PT ;  /* 0x0000000b1a00720c */ /* 0x000fe20003f85270 */
[----:B--2---:R-:W-:Y:S02]  /*0840*/  FFMA R17, R24, R17, R25 ;  /* 0x0000001118117223 */ /* 0x004fe40000000019 */
[----:B------:R-:W3:Y:S04]  /*0850*/  LDS R24, [R19+-0x14] ;  /* 0xffffec0013187984 */ /* 0x000ee80000000800 */
[----:B------:R-:W4:Y:S01]  /*0860*/  LDS R25, [R19+-0x18] ;  /* 0xffffe80013197984 */ /* 0x000f220000000800 */
[----:B---3--:R-:W-:-:S04]  /*0870*/  FFMA R17, R16, R24, R17 ;  /* 0x0000001810117223 */ /* 0x008fc80000000011 */
[----:B----4-:R-:W-:-:S04]  /*0880*/  FFMA R17, R12, R25, R17 ;  /* 0x000000190c117223 */ /* 0x010fc80000000011 */
[----:B-----5:R-:W-:Y:S01]  /*0890*/  FFMA R24, R14, R27, R17 ;  /* 0x0000001b0e187223 */ /* 0x020fe20000000011 */
[----:B------:R-:W-:Y:S06]  /*08a0*/  @P4 BRA `(.L_x_6) ;  /* 0xfffffff800e84947 */ /* 0x000fec000383ffff */
.L_x_5:
[----:B------:R-:W-:Y:S05]  /*08b0*/  BSYNC.RECONVERGENT B2 ;  /* 0x0000000000027941 */ /* 0x000fea0003800200 */
.L_x_4:
[----:B------:R-:W-:Y:S05]  /*08c0*/  @!P3 BRA `(.L_x_3) ;  /* 0x000000040060b947 */ /* 0x000fea0003800000 */
[----:B------:R-:W-:Y:S01]  /*08d0*/  BSSY.RECONVERGENT B2, `(.L_x_7) ;  /* 0x000002a000027945 */ /* 0x000fe20003800200 */
[----:B------:R-:W-:-:S03]  /*08e0*/  ISETP.NE.AND P3, PT, R9, RZ, PT ;  /* 0x000000ff0900720c */ /* 0x000fc60003f65270 */
[----:B------:R-:W-:Y:S10]  /*08f0*/  @!P1 BRA `(.L_x_8) ;  /* 0x00000000009c9947 */ /* 0x000ff40003800000 */
[----:B------:R-:W0:Y:S01]  /*0900*/  LDCU.64 UR6, c[0x0][0x380] ;  /* 0x00007000ff0677ac */ /* 0x000e220008000a00 */
[C---:B------:R-:W-:Y:S01]  /*0910*/  VIADD R13, R23.reuse, 0x1 ;  /* 0x00000001170d7836 */ /* 0x040fe20000000000 */
[----:B------:R-:W-:Y:S01]  /*0920*/  LOP3.LUT R25, RZ, R23, RZ, 0x33, !PT ;  /* 0x00000017ff197212 */ /* 0x000fe200078e33ff */
[----:B------:R-:W-:-:S03]  /*0930*/  VIADD R15, R23, 0x3 ;  /* 0x00000003170f7836 */ /* 0x000fc60000000000 */
[-C--:B------:R-:W-:Y:S01]  /*0940*/  IADD3 R12, P4, PT, R13, R20.reuse, RZ ;  /* 0x000000140d0c7210 */ /* 0x080fe20007f9e0ff */
[C---:B------:R-:W-:Y:S02]  /*0950*/  VIADD R13, R23.reuse, 0x2 ;  /* 0x00000002170d7836 */ /* 0x040fe40000000000 */
[----:B------:R-:W-:Y:S02]  /*0960*/  VIADD R23, R23, 0x4 ;  /* 0x0000000417177836 */ /* 0x000fe40000000000 */
[----:B------:R-:W-:Y:S01]  /*0970*/  IMAD.X R17, RZ, RZ, R21, P4 ;  /* 0x000000ffff117224 */ /* 0x000fe200020e0615 */
[----:B------:R-:W-:-:S05]  /*0980*/  IADD3 R13, P5, PT, R13, R20, RZ ;  /* 0x000000140d0d7210 */ /* 0x000fca0007fbe0ff */
[----:B------:R-:W-:Y:S01]  /*0990*/  IMAD.X R26, RZ, RZ, R21, P5 ;  /* 0x000000ffff1a7224 */ /* 0x000fe200028e0615 */
[C---:B0-----:R-:W-:Y:S02]  /*09a0*/  LEA R16, P4, R12.reuse, UR6, 0x2 ;  /* 0x000000060c107c11 */ /* 0x041fe4000f8810ff */
[----:B------:R-:W-:Y:S02]  /*09b0*/  LEA R14, P5, R13, UR6, 0x2 ;  /* 0x000000060d0e7c11 */ /* 0x000fe4000f8a10ff */
[----:B------:R-:W-:Y:S02]  /*09c0*/  LEA.HI.X R17, R12, UR7, R17, 0x2, P4 ;  /* 0x000000070c117c11 */ /* 0x000fe4000a0f1411 */
[-C--:B------:R-:W-:Y:S02]  /*09d0*/  IADD3 R18, P4, PT, R15, R20.reuse, RZ ;  /* 0x000000140f127210 */ /* 0x080fe40007f9e0ff */
[----:B------:R-:W-:Y:S02]  /*09e0*/  LEA.HI.X R15, R13, UR7, R26, 0x2, P5 ;  /* 0x000000070d0f7c11 */ /* 0x000fe4000a8f141a */
[----:B------:R-:W-:Y:S01]  /*09f0*/  IADD3 R19, P5, PT, R23, R20, RZ ;  /* 0x0000001417137210 */ /* 0x000fe20007fbe0ff */
[--C-:B------:R-:W-:Y:S01]  /*0a00*/  IMAD.X R27, RZ, RZ, R21.reuse, P4 ;  /* 0x000000ffff1b7224 */ /* 0x100fe200020e0615 */
[C---:B------:R-:W-:Y:S01]  /*0a10*/  LEA R12, P4, R18.reuse, UR6, 0x2 ;  /* 0x00000006120c7c11 */ /* 0x040fe2000f8810ff */
[----:B------:R0:W2:Y:S02]  /*0a20*/  LDG.E.CONSTANT R17, desc[UR8][R16.64] ;  /* 0x0000000810117981 */ /* 0x0000a4000c1e9900 */
[----:B------:R-:W-:Y:S01]  /*0a30*/  IMAD.X R26, RZ, RZ, R21, P5 ;  /* 0x000000ffff1a7224 */ /* 0x000fe200028e0615 */
[----:B------:R-:W-:Y:S01]  /*0a40*/  LEA.HI.X R13, R18, UR7, R27, 0x2, P4 ;  /* 0x00000007120d7c11 */ /* 0x000fe2000a0f141b */
[----:B------:R1:W3:Y:S01]  /*0a50*/  LDG.E.CONSTANT R14, desc[UR8][R14.64] ;  /* 0x000000080e0e7981 */ /* 0x0002e2000c1e9900 */
[----:B------:R-:W-:-:S03]  /*0a60*/  LEA R18, P4, R19, UR6, 0x2 ;  /* 0x0000000613127c11 */ /* 0x000fc6000f8810ff */
[----:B------:R-:W4:Y:S01]  /*0a70*/  LDG.E.CONSTANT R12, desc[UR8][R12.64] ;  /* 0x000000080c0c7981 */ /* 0x000f22000c1e9900 */
[----:B------:R-:W-:-:S05]  /*0a80*/  LEA.HI.X R19, R19, UR7, R26, 0x2, P4 ;  /* 0x0000000713137c11 */ /* 0x000fca000a0f141a */
[----:B------:R-:W5:Y:S01]  /*0a90*/  LDG.E.CONSTANT R18, desc[UR8][R18.64] ;  /* 0x0000000812127981 */ /* 0x000f62000c1e9900 */
[----:B------:R-:W0:Y:S01]  /*0aa0*/  S2UR UR6, SR_CgaCtaId ;  /* 0x00000000000679c3 */ /* 0x000e220000008800 */
[----:B------:R-:W-:Y:S01]  /*0ab0*/  UMOV UR5, 0x400 ;  /* 0x0000040000057882 */ /* 0x000fe20000000000 */
[----:B------:R-:W-:Y:S01]  /*0ac0*/  IMAD.IADD R25, R25, 0x1, R22 ;  /* 0x0000000119197824 */ /* 0x000fe200078e0216 */
[----:B0-----:R-:W-:-:S06]  /*0ad0*/  ULEA UR5, UR6, UR5, 0x18 ;  /* 0x0000000506057291 */ /* 0x001fcc000f8ec0ff */
[----:B------:R-:W-:-:S05]  /*0ae0*/  LEA R25, R25, UR5, 0x2 ;  /* 0x0000000519197c11 */ /* 0x000fca000f8e10ff */
[----:B------:R-:W2:Y:S04]  /*0af0*/  LDS R16, [R25] ;  /* 0x0000000019107984 */ /* 0x000ea80000000800 */
[----:B------:R-:W3:Y:S04]  /*0b00*/  LDS R26, [R25+-0x4] ;  /* 0xfffffc00191a7984 */ /* 0x000ee80000000800 */
[----:B-1----:R-:W4:Y:S04]  /*0b10*/  LDS R15, [R25+-0x8] ;  /* 0xfffff800190f7984 */ /* 0x002f280000000800 */
[----:B------:R-:W5:Y:S01]  /*0b20*/  LDS R27, [R25+-0xc] ;  /* 0xfffff400191b7984 */ /* 0x000f620000000800 */
[----:B--2---:R-:W-:-:S04]  /*0b30*/  FFMA R17, R17, R16, R24 ;  /* 0x0000001011117223 */ /* 0x004fc80000000018 */
[----:B---3--:R-:W-:-:S04]  /*0b40*/  FFMA R17, R14, R26, R17 ;  /* 0x0000001a0e117223 */ /* 0x008fc80000000011 */
[----:B----4-:R-:W-:-:S04]  /*0b50*/  FFMA R15, R12, R15, R17 ;  /* 0x0000000f0c0f7223 */ /* 0x010fc80000000011 */
[----:B-----5:R-:W-:-:S07]  /*0b60*/  FFMA R24, R18, R27, R15 ;  /* 0x0000001b12187223 */ /* 0x020fce000000000f */
.L_x_8:
[----:B------:R-:W-:Y:S05]  /*0b70*/  BSYNC.RECONVERGENT B2 ;  /* 0x0000000000027941 */ /* 0x000fea0003800200 */
.L_x_7:
[----:B------:R-:W-:Y:S05]  /*0b80*/  @!P3 BRA `(.L_x_3) ;  /* 0x0000000000b0b947 */ /* 0x000fea0003800000 */
[----:B------:R-:W-:Y:S01]  /*0b90*/  ISETP.NE.AND P4, PT, R9, 0x1, PT ;  /* 0x000000010900780c */ /* 0x000fe20003f85270 */
[----:B------:R-:W-:Y:S01]  /*0ba0*/  BSSY.RECONVERGENT B2, `(.L_x_9) ;  /* 0x000001a000027945 */ /* 0x000fe20003800200 */
[----:B------:R-:W-:-:S11]  /*0bb0*/  LOP3.LUT P3, RZ, R6, 0x1, RZ, 0xc0, !PT ;  /* 0x0000000106ff7812 */ /* 0x000fd6000786c0ff */
[----:B------:R-:W-:Y:S05]  /*0bc0*/  @!P4 BRA `(.L_x_10) ;  /* 0x00000000005cc947 */ /* 0x000fea0003800000 */
[----:B------:R-:W0:Y:S01]  /*0bd0*/  LDCU.64 UR6, c[0x0][0x380] ;  /* 0x00007000ff0677ac */ /* 0x000e220008000a00 */
[C---:B------:R-:W-:Y:S01]  /*0be0*/  VIADD R13, R23.reuse, 0x1 ;  /* 0x00000001170d7836 */ /* 0x040fe20000000000 */
[----:B------:R-:W-:Y:S01]  /*0bf0*/  LOP3.LUT R17, RZ, R23, RZ, 0x33, !PT ;  /* 0x00000017ff117212 */ /* 0x000fe200078e33ff */
[----:B------:R-:W-:-:S03]  /*0c00*/  VIADD R23, R23, 0x2 ;  /* 0x0000000217177836 */ /* 0x000fc60000000000 */
[-C--:B------:R-:W-:Y:S02]  /*0c10*/  IADD3 R13, P4, PT, R13, R20.reuse, RZ ;  /* 0x000000140d0d7210 */ /* 0x080fe40007f9e0ff */
[----:B------:R-:W-:-:S03]  /*0c20*/  IADD3 R16, P5, PT, R23, R20, RZ ;  /* 0x0000001417107210 */ /* 0x000fc60007fbe0ff */
[----:B------:R-:W-:Y:S01]  /*0c30*/  IMAD.X R12, RZ, RZ, R21, P4 ;  /* 0x000000ffff0c7224 */ /* 0x000fe200020e0615 */
[----:B0-----:R-:W-:-:S04]  /*0c40*/  LEA R14, P4, R13, UR6, 0x2 ;  /* 0x000000060d0e7c11 */ /* 0x001fc8000f8810ff */
[----:B------:R-:W-:Y:S01]  /*0c50*/  LEA.HI.X R15, R13, UR7, R12, 0x2, P4 ;  /* 0x000000070d0f7c11 */ /* 0x000fe2000a0f140c */
[----:B------:R-:W-:Y:S01]  /*0c60*/  IMAD.X R13, RZ, RZ, R21, P5 ;  /* 0x000000ffff0d7224 */ /* 0x000fe200028e0615 */
[----:B------:R-:W-:-:S04]  /*0c70*/  LEA R12, P4, R16, UR6, 0x2 ;  /* 0x00000006100c7c11 */ /* 0x000fc8000f8810ff */
[----:B------:R-:W-:Y:S01]  /*0c80*/  LEA.HI.X R13, R16, UR7, R13, 0x2, P4 ;  /* 0x00000007100d7c11 */ /* 0x000fe2000a0f140d */
[----:B------:R-:W2:Y:S05]  /*0c90*/  LDG.E.CONSTANT R15, desc[UR8][R14.64] ;  /* 0x000000080e0f7981 */ /* 0x000eaa000c1e9900 */
[----:B------:R-:W3:Y:S01]  /*0ca0*/  LDG.E.CONSTANT R13, desc[UR8][R12.64] ;  /* 0x000000080c0d7981 */ /* 0x000ee2000c1e9900 */
[----:B------:R-:W0:Y:S01]  /*0cb0*/  S2UR UR6, SR_CgaCtaId ;  /* 0x00000000000679c3 */ /* 0x000e220000008800 */
[----:B------:R-:W-:Y:S01]  /*0cc0*/  UMOV UR5, 0x400 ;  /* 0x0000040000057882 */ /* 0x000fe20000000000 */
[----:B------:R-:W-:Y:S01]  /*0cd0*/  IMAD.IADD R17, R17, 0x1, R22 ;  /* 0x0000000111117824 */ /* 0x000fe200078e0216 */
[----:B0-----:R-:W-:-:S06]  /*0ce0*/  ULEA UR5, UR6, UR5, 0x18 ;  /* 0x0000000506057291 */ /* 0x001fcc000f8ec0ff */
[----:B------:R-:W-:-:S05]  /*0cf0*/  LEA R17, R17, UR5, 0x2 ;  /* 0x0000000511117c11 */ /* 0x000fca000f8e10ff */
[----:B------:R-:W2:Y:S04]  /*0d00*/  LDS R16, [R17] ;  /* 0x0000000011107984 */ /* 0x000ea80000000800 */
[----:B------:R-:W3:Y:S01]  /*0d10*/  LDS R18, [R17+-0x4] ;  /* 0xfffffc0011127984 */ /* 0x000ee20000000800 */
[----:B--2---:R-:W-:-:S04]  /*0d20*/  FFMA R16, R15, R16, R24 ;  /* 0x000000100f107223 */ /* 0x004fc80000000018 */
[----:B---3--:R-:W-:-:S07]  /*0d30*/  FFMA R24, R13, R18, R16 ;  /* 0x000000120d187223 */ /* 0x008fce0000000010 */
.L_x_10:
[----:B------:R-:W-:Y:S05]  /*0d40*/  BSYNC.RECONVERGENT B2 ;  /* 0x0000000000027941 */ /* 0x000fea0003800200 */
.L_x_9:
[----:B------:R-:W-:Y:S05]  /*0d50*/  @!P3 BRA `(.L_x_3) ;  /* 0x00000000003cb947 */ /* 0x000fea0003800000 */
[----:B------:R-:W0:Y:S01]  /*0d60*/  LDCU.64 UR6, c[0x0][0x380] ;  /* 0x00007000ff0677ac */ /* 0x000e220008000a00 */
[----:B------:R-:W-:-:S05]  /*0d70*/  VIADD R13, R23, 0x1 ;  /* 0x00000001170d7836 */ /* 0x000fca0000000000 */
[----:B------:R-:W-:-:S05]  /*0d80*/  IADD3 R13, P3, PT, R13, R20, RZ ;  /* 0x000000140d0d7210 */ /* 0x000fca0007f7e0ff */
[----:B------:R-:W-:Y:S01]  /*0d90*/  IMAD.X R14, RZ, RZ, R21, P3 ;  /* 0x000000ffff0e7224 */ /* 0x000fe200018e0615 */
[----:B0-----:R-:W-:-:S04]  /*0da0*/  LEA R12, P3, R13, UR6, 0x2 ;  /* 0x000000060d0c7c11 */ /* 0x001fc8000f8610ff */
[----:B------:R-:W-:-:S06]  /*0db0*/  LEA.HI.X R13, R13, UR7, R14, 0x2, P3 ;  /* 0x000000070d0d7c11 */ /* 0x000fcc00098f140e */
[----:B------:R-:W2:Y:S01]  /*0dc0*/  LDG.E.CONSTANT R13, desc[UR8][R12.64] ;  /* 0x000000080c0d7981 */ /* 0x000ea2000c1e9900 */
[----:B------:R-:W0:Y:S01]  /*0dd0*/  S2UR UR6, SR_CgaCtaId ;  /* 0x00000000000679c3 */ /* 0x000e220000008800 */
[----:B------:R-:W-:Y:S01]  /*0de0*/  LOP3.LUT R15, RZ, R23, RZ, 0x33, !PT ;  /* 0x00000017ff0f7212 */ /* 0x000fe200078e33ff */
[----:B------:R-:W-:-:S04]  /*0df0*/  UMOV UR5, 0x400 ;  /* 0x0000040000057882 */ /* 0x000fc80000000000 */
[----:B------:R-:W-:Y:S01]  /*0e00*/  IMAD.IADD R15, R15, 0x1, R22 ;  /* 0x000000010f0f7824 */ /* 0x000fe200078e0216 */
[----:B0-----:R-:W-:-:S06]  /*0e10*/  ULEA UR5, UR6, UR5, 0x18 ;  /* 0x0000000506057291 */ /* 0x001fcc000f8ec0ff */
[----:B------:R-:W-:-:S06]  /*0e20*/  LEA R15, R15, UR5, 0x2 ;  /* 0x000000050f0f7c11 */ /* 0x000fcc000f8e10ff */
[----:B------:R-:W2:Y:S02]  /*0e30*/  LDS R15, [R15] ;  /* 0x000000000f0f7984 */ /* 0x000ea40000000800 */
[----:B--2---:R-:W-:-:S07]  /*0e40*/  FFMA R24, R13, R15, R24 ;  /* 0x0000000f0d187223 */ /* 0x004fce0000000018 */
.L_x_3:
[----:B------:R-:W-:Y:S05]  /*0e50*/  BSYNC.RECONVERGENT B0 ;  /* 0x0000000000007941 */ /* 0x000fea0003800200 */
.L_x_2:
[----:B------:R-:W-:Y:S05]  /*0e60*/  @P0 BRA `(.L_x_11) ;  /* 0xfffffff400280947 */ /* 0x000fea000383ffff */
.L_x_1:
[----:B------:R-:W-:Y:S05]  /*0e70*/  BSYNC.RECONVERGENT B1 ;  /* 0x0000000000017941 */ /* 0x000fea0003800200 */
.L_x_0:
[----:B------:R-:W1:Y:S01]  /*0e80*/  LDC.64 R6, c[0x0][0x390] ;  /* 0x0000e400ff067b82 */ /* 0x000e620000000a00 */
[----:B------:R-:W-:-:S04]  /*0e90*/  IMAD R3, R3, R5, R0 ;  /* 0x0000000503037224 */ /* 0x000fc800078e0200 */
[----:B-1----:R-:W-:-:S05]  /*0ea0*/  IMAD.WIDE R2, R3, 0x4, R6 ;  /* 0x0000000403027825 */ /* 0x002fca00078e0206 */
[----:B------:R-:W-:Y:S01]  /*0eb0*/  STG.E desc[UR8][R2.64], R24 ;  /* 0x0000001802007986 */ /* 0x000fe2000c101908 */
[----:B------:R-:W-:Y:S05]  /*0ec0*/  EXIT ;  /* 0x000000000000794d */ /* 0x000fea0003800000 */
.L_x_12:
[----:B------:R-:W-:-:S00]  /*0ed0*/  BRA `(.L_x_12) ;  /* 0xfffffffc00fc7947 */ /* 0x000fc0000383ffff */
[----:B------:R-:W-:-:S00]  /*0ee0*/  NOP ;  /* 0x0000000000007918 */ /* 0x000fc00000000000 */
        /* <DEDUP_REMOVED lines=9> */
.L_x_13:


//--------------------- .nv.shared._Z15deconv2d_kernelPKfS0_Pfiiii --------------------------
	.section	.nv.shared._Z15deconv2d_kernelPKfS0_Pfiiii,"aw",@nobits
	.sectionflags	@""
	.align	4
.nv.shared._Z15deconv2d_kernelPKfS0_Pfiiii:
	.zero		1060


//--------------------- .nv.shared.reserved.0     --------------------------
	.section	.nv.shared.reserved.0,"aw",@nobits
	.weak		__nv_reservedSMEM_offset_0_alias
	.size		__nv_reservedSMEM_offset_0_alias, 0, 64
	.other		__nv_reservedSMEM_offset_0_alias,@"STO_CUDA_RESERVED_SHARED STV_DEFAULT"
__nv_reservedSMEM_offset_0_alias:
	.zero		0
	.zero		64


//--------------------- .nv.constant0._Z15deconv2d_kernelPKfS0_Pfiiii --------------------------
	.section	.nv.constant0._Z15deconv2d_kernelPKfS0_Pfiiii,"a",@progbits
	.sectionflags	@""
	.align	4
.nv.constant0._Z15deconv2d_kernelPKfS0_Pfiiii:
	.zero		936


//--------------------- SYMBOLS --------------------------

	.type		.nv.reservedSmem.offset0,@object
	.size		.nv.reservedSmem.offset0,0x4
	.type		.nv.reservedSmem.cap,@object
	.size		.nv.reservedSmem.cap,0x4
